	.headerflags	@"EF_CUDA_TEXMODE_UNIFIED EF_CUDA_64BIT_ADDRESS EF_CUDA_ACCELERATORS EF_CUDA_SM90 EF_CUDA_VIRTUAL_SM(EF_CUDA_SM90)"
	.elftype	@"ET_EXEC"


//--------------------- .nv.info                  --------------------------
	.section	.nv.info,"",@"SHT_CUDA_INFO"
	.align	4


	//----- nvinfo : EIATTR_REGCOUNT
	.align		4
        /*0000*/ 	.byte	0x04, 0x2f
        /*0002*/ 	.short	(.L_1 - .L_0)
	.align		4
.L_0:
        /*0004*/ 	.word	index@(triton_poi_fused_max_pool2d_with_indices_10)
        /*0008*/ 	.word	0x00000055


	//----- nvinfo : EIATTR_MIN_STACK_SIZE
	.align		4
.L_1:
        /*000c*/ 	.byte	0x04, 0x12
        /*000e*/ 	.short	(.L_3 - .L_2)
	.align		4
.L_2:
        /*0010*/ 	.word	index@(triton_poi_fused_max_pool2d_with_indices_10)
        /*0014*/ 	.word	0x00000000


	//----- nvinfo : EIATTR_FRAME_SIZE
	.align		4
.L_3:
        /*0018*/ 	.byte	0x04, 0x11
        /*001a*/ 	.short	(.L_5 - .L_4)
	.align		4
.L_4:
        /*001c*/ 	.word	index@(triton_poi_fused_max_pool2d_with_indices_10)
        /*0020*/ 	.word	0x00000000


	//----- nvinfo : EIATTR_MIN_STACK_SIZE
	.align		4
.L_5:
        /*0024*/ 	.byte	0x04, 0x12
        /*0026*/ 	.short	(.L_7 - .L_6)
	.align		4
.L_6:
        /*0028*/ 	.word	index@(triton_poi_fused_max_pool2d_with_indices_10)
        /*002c*/ 	.word	0x00000000
.L_7:


//--------------------- .nv.info.triton_poi_fused_max_pool2d_with_indices_10 --------------------------
	.section	.nv.info.triton_poi_fused_max_pool2d_with_indices_10,"",@"SHT_CUDA_INFO"
	.sectionflags	@""
	.align	4


	//----- nvinfo : EIATTR_CUDA_API_VERSION
	.align		4
        /*0000*/ 	.byte	0x04, 0x37
        /*0002*/ 	.short	(.L_9 - .L_8)
.L_8:
        /*0004*/ 	.word	0x0000007c


	//----- nvinfo : EIATTR_KPARAM_INFO
	.align		4
.L_9:
        /*0008*/ 	.byte	0x04, 0x17
        /*000a*/ 	.short	(.L_11 - .L_10)
.L_10:
        /*000c*/ 	.word	0x00000000
        /*0010*/ 	.short	0x0004
        /*0012*/ 	.short	0x001c
        /*0014*/ 	.byte	0x00, 0xf0, 0x11, 0x00


	//----- nvinfo : EIATTR_KPARAM_INFO
	.align		4
.L_11:
        /*0018*/ 	.byte	0x04, 0x17
        /*001a*/ 	.short	(.L_13 - .L_12)
.L_12:
        /*001c*/ 	.word	0x00000000
        /*0020*/ 	.short	0x0003
        /*0022*/ 	.short	0x0018
        /*0024*/ 	.byte	0x00, 0xf0, 0x11, 0x00


	//----- nvinfo : EIATTR_KPARAM_INFO
	.align		4
.L_13:
        /*0028*/ 	.byte	0x04, 0x17
        /*002a*/ 	.short	(.L_15 - .L_14)
.L_14:
        /*002c*/ 	.word	0x00000000
        /*0030*/ 	.short	0x0002
        /*0032*/ 	.short	0x0010
        /*0034*/ 	.byte	0x00, 0xf4, 0x21, 0x00


	//----- nvinfo : EIATTR_KPARAM_INFO
	.align		4
.L_15:
        /*0038*/ 	.byte	0x04, 0x17
        /*003a*/ 	.short	(.L_17 - .L_16)
.L_16:
        /*003c*/ 	.word	0x00000000
        /*0040*/ 	.short	0x0001
        /*0042*/ 	.short	0x0008
        /*0044*/ 	.byte	0x00, 0xf4, 0x21, 0x00


	//----- nvinfo : EIATTR_KPARAM_INFO
	.align		4
.L_17:
        /*0048*/ 	.byte	0x04, 0x17
        /*004a*/ 	.short	(.L_19 - .L_18)
.L_18:
        /*004c*/ 	.word	0x00000000
        /*0050*/ 	.short	0x0000
        /*0052*/ 	.short	0x0000
        /*0054*/ 	.byte	0x00, 0xf4, 0x21, 0x00


	//----- nvinfo : EIATTR_SPARSE_MMA_MASK
	.align		4
.L_19:
        /*0058*/ 	.byte	0x03, 0x50
        /*005a*/ 	.short	0x0000


	//----- nvinfo : EIATTR_MAXREG_COUNT
	.align		4
        /*005c*/ 	.byte	0x03, 0x1b
        /*005e*/ 	.short	0x00ff


	//----- nvinfo : EIATTR_EXIT_INSTR_OFFSETS
	.align		4
        /*0060*/ 	.byte	0x04, 0x1c
        /*0062*/ 	.short	(.L_21 - .L_20)


	//   ....[0]....
.L_20:
        /*0064*/ 	.word	0x00002b80


	//   ....[1]....
        /*0068*/ 	.word	0x00002ba0


	//----- nvinfo : EIATTR_REQNTID
	.align		4
.L_21:
        /*006c*/ 	.byte	0x04, 0x10
        /*006e*/ 	.short	(.L_23 - .L_22)
.L_22:
        /*0070*/ 	.word	0x00000080
        /*0074*/ 	.word	0x00000001
        /*0078*/ 	.word	0x00000001


	//----- nvinfo : EIATTR_CBANK_PARAM_SIZE
	.align		4
.L_23:
        /*007c*/ 	.byte	0x03, 0x19
        /*007e*/ 	.short	0x0020


	//----- nvinfo : EIATTR_PARAM_CBANK
	.align		4
        /*0080*/ 	.byte	0x04, 0x0a
        /*0082*/ 	.short	(.L_25 - .L_24)
	.align		4
.L_24:
        /*0084*/ 	.word	index@(.nv.constant0.triton_poi_fused_max_pool2d_with_indices_10)
        /*0088*/ 	.short	0x0210
        /*008a*/ 	.short	0x0020


	//----- nvinfo : EIATTR_SW_WAR
	.align		4
.L_25:
        /*008c*/ 	.byte	0x04, 0x36
        /*008e*/ 	.short	(.L_27 - .L_26)
.L_26:
        /*0090*/ 	.word	0x00000008
.L_27:


//--------------------- .nv.callgraph             --------------------------
	.section	.nv.callgraph,"",@"SHT_CUDA_CALLGRAPH"
	.align	4
	.sectionentsize	8
	.align		4
        /*0000*/ 	.word	0x00000000
	.align		4
        /*0004*/ 	.word	0xffffffff
	.align		4
        /*0008*/ 	.word	0x00000000
	.align		4
        /*000c*/ 	.word	0xfffffffe
	.align		4
        /*0010*/ 	.word	0x00000000
	.align		4
        /*0014*/ 	.word	0xfffffffd
	.align		4
        /*0018*/ 	.word	0x00000000
	.align		4
        /*001c*/ 	.word	0xfffffffc


//--------------------- .text.triton_poi_fused_max_pool2d_with_indices_10 --------------------------
	.section	.text.triton_poi_fused_max_pool2d_with_indices_10,"ax",@progbits
	.sectionflags	@"SHF_BARRIERS=1"
	.align	128
        .global         triton_poi_fused_max_pool2d_with_indices_10
        .type           triton_poi_fused_max_pool2d_with_indices_10,@function
        .size           triton_poi_fused_max_pool2d_with_indices_10,(.L_x_1 - triton_poi_fused_max_pool2d_with_indices_10)
        .other          triton_poi_fused_max_pool2d_with_indices_10,@"STO_CUDA_ENTRY STV_DEFAULT"
triton_poi_fused_max_pool2d_with_indices_10:
.text.triton_poi_fused_max_pool2d_with_indices_10:
[----:B------:R-:W0:Y:S02]  /*0000*/  LDC R1, c[0x0][0x28] ;  /* 0x00000a00ff017b82 */ /* 0x000e240000000800 */
[----:B------:R-:W1:Y:S01]  /*0010*/  S2R R4, SR_TID.X ;  /* 0x0000000000047919 */ /* 0x000e620000002100 */
[----:B------:R-:W2:Y:S01]  /*0020*/  LDC.64 R32, c[0x0][0x210] ;  /* 0x00008400ff207b82 */ /* 0x000ea20000000a00 */
[----:B------:R-:W-:Y:S02]  /*0030*/  CS2R R40, SRZ ;  /* 0x0000000000287805 */ /* 0x000fe4000001ff00 */
[----:B------:R-:W-:Y:S01]  /*0040*/  CS2R R42, SRZ ;  /* 0x00000000002a7805 */ /* 0x000fe2000001ff00 */
[----:B------:R-:W3:Y:S01]  /*0050*/  S2R R7, SR_CTAID.Y ;  /* 0x0000000000077919 */ /* 0x000ee20000002600 */
[----:B------:R-:W-:Y:S02]  /*0060*/  CS2R R20, SRZ ;  /* 0x0000000000147805 */ /* 0x000fe4000001ff00 */
[----:B------:R-:W-:Y:S01]  /*0070*/  CS2R R22, SRZ ;  /* 0x0000000000167805 */ /* 0x000fe2000001ff00 */
[----:B------:R-:W-:Y:S01]  /*0080*/  ULDC.64 UR6, c[0x0][0x208] ;  /* 0x0000820000067ab9 */ /* 0x000fe20000000a00 */
[----:B------:R-:W4:Y:S01]  /*0090*/  S2R R6, SR_CTAID.X ;  /* 0x0000000000067919 */ /* 0x000f220000002500 */
[----:B-1----:R-:W-:Y:S01]  /*00a0*/  SHF.R.U32.HI R18, RZ, 0x2, R4 ;  /* 0x00000002ff127819 */ /* 0x002fe20000011604 */
[----:B---3--:R-:W-:-:S03]  /*00b0*/  IMAD.SHL.U32 R7, R7, 0x20, RZ ;  /* 0x0000002007077824 */ /* 0x008fc600078e00ff */
[----:B------:R-:W-:Y:S01]  /*00c0*/  SGXT.U32 R18, R18, 0x5 ;  /* 0x000000051212781a */ /* 0x000fe20000000000 */
[----:B----4-:R-:W-:-:S03]  /*00d0*/  IMAD.SHL.U32 R6, R6, 0x20, RZ ;  /* 0x0000002006067824 */ /* 0x010fc600078e00ff */
[----:B------:R-:W-:Y:S01]  /*00e0*/  LOP3.LUT R19, R7, R18, RZ, 0xfc, !PT ;  /* 0x0000001207137212 */ /* 0x000fe200078efcff */
[----:B------:R-:W-:-:S04]  /*00f0*/  IMAD.MOV.U32 R18, RZ, RZ, RZ ;  /* 0x000000ffff127224 */ /* 0x000fc800078e00ff */
[----:B------:R-:W-:-:S04]  /*0100*/  IMAD.HI R10, R19, -0x6db6db6d, R18 ;  /* 0x92492493130a7827 */ /* 0x000fc800078e0212 */
[----:B------:R-:W-:Y:S01]  /*0110*/  IMAD.HI R0, R19, 0x5397829d, RZ ;  /* 0x5397829d13007827 */ /* 0x000fe200078e02ff */
[----:B------:R-:W-:-:S04]  /*0120*/  SHF.R.U32.HI R11, RZ, 0x1f, R10 ;  /* 0x0000001fff0b7819 */ /* 0x000fc8000001160a */
[----:B------:R-:W-:Y:S01]  /*0130*/  LEA.HI.SX32 R11, R10, R11, 0x1d ;  /* 0x0000000b0a0b7211 */ /* 0x000fe200078feaff */
[----:B------:R-:W-:Y:S01]  /*0140*/  IMAD.MOV.U32 R10, RZ, RZ, RZ ;  /* 0x000000ffff0a7224 */ /* 0x000fe200078e00ff */
[----:B------:R-:W-:-:S03]  /*0150*/  SHF.R.U32.HI R3, RZ, 0x1f, R0 ;  /* 0x0000001fff037819 */ /* 0x000fc60000011600 */
[----:B------:R-:W-:Y:S01]  /*0160*/  IMAD.HI R2, R11, -0x6db6db6d, R10 ;  /* 0x924924930b027827 */ /* 0x000fe200078e020a */
[----:B------:R-:W-:-:S03]  /*0170*/  LEA.HI.SX32 R39, R0, R3, 0x1a ;  /* 0x0000000300277211 */ /* 0x000fc600078fd2ff */
[----:B------:R-:W-:Y:S01]  /*0180*/  IMAD R0, R11, -0xe, R19 ;  /* 0xfffffff20b007824 */ /* 0x000fe200078e0213 */
[----:B------:R-:W-:Y:S01]  /*0190*/  SHF.R.U32.HI R5, RZ, 0x1f, R2 ;  /* 0x0000001fff057819 */ /* 0x000fe20000011602 */
[----:B------:R-:W-:Y:S02]  /*01a0*/  IMAD.SHL.U32 R3, R4, 0x8, RZ ;  /* 0x0000000804037824 */ /* 0x000fe400078e00ff */
[----:B------:R-:W-:Y:S01]  /*01b0*/  IMAD.SHL.U32 R0, R0, 0x80, RZ ;  /* 0x0000008000007824 */ /* 0x000fe200078e00ff */
[----:B------:R-:W-:Y:S02]  /*01c0*/  LEA.HI R5, R2, R5, RZ, 0x1d ;  /* 0x0000000502057211 */ /* 0x000fe400078fe8ff */
[----:B------:R-:W-:Y:S01]  /*01d0*/  LOP3.LUT R2, R6, 0x18, R3, 0xf8, !PT ;  /* 0x0000001806027812 */ /* 0x000fe200078ef803 */
[----:B------:R-:W-:Y:S02]  /*01e0*/  IMAD R39, R39, 0xd240, R0 ;  /* 0x0000d24027277824 */ /* 0x000fe400078e0200 */
[----:B------:R-:W-:Y:S01]  /*01f0*/  IMAD R10, R5, -0xe, R11 ;  /* 0xfffffff2050a7824 */ /* 0x000fe200078e020b */
[----:B------:R-:W-:Y:S01]  /*0200*/  ISETP.GE.AND P0, PT, R2, 0x40, PT ;  /* 0x000000400200780c */ /* 0x000fe20003f06270 */
[----:B------:R-:W-:-:S02]  /*0210*/  VIADD R29, R39, 0x40 ;  /* 0x00000040271d7836 */ /* 0x000fc40000000000 */
[C---:B------:R-:W-:Y:S01]  /*0220*/  IMAD.IADD R3, R2.reuse, 0x1, R39 ;  /* 0x0000000102037824 */ /* 0x040fe200078e0227 */
[----:B------:R-:W-:Y:S01]  /*0230*/  ISETP.LT.AND P0, PT, R19, 0x310, !P0 ;  /* 0x000003101300780c */ /* 0x000fe20004701270 */
[----:B------:R-:W-:Y:S02]  /*0240*/  IMAD.IADD R5, R2, 0x1, R29 ;  /* 0x0000000102057824 */ /* 0x000fe400078e021d */
[C---:B------:R-:W-:Y:S02]  /*0250*/  IMAD R3, R10.reuse, 0xe80, R3 ;  /* 0x00000e800a037824 */ /* 0x040fe400078e0203 */
[----:B------:R-:W-:Y:S02]  /*0260*/  IMAD R5, R10, 0xe80, R5 ;  /* 0x00000e800a057824 */ /* 0x000fe400078e0205 */
[----:B--2---:R-:W-:-:S04]  /*0270*/  IMAD.WIDE R8, R3, 0x4, R32 ;  /* 0x0000000403087825 */ /* 0x004fc800078e0220 */
[----:B------:R-:W-:Y:S02]  /*0280*/  IMAD.WIDE R12, R5, 0x4, R32 ;  /* 0x00000004050c7825 */ /* 0x000fe400078e0220 */
[----:B------:R1:W2:Y:S02]  /*0290*/  @P0 LDG.E.EL.128 R40, desc[UR6][R8.64] ;  /* 0x0000000608280981 */ /* 0x0002a4000c2e1d00 */
[----:B------:R-:W-:Y:S02]  /*02a0*/  VIADD R63, R39, 0x80 ;  /* 0x00000080273f7836 */ /* 0x000fe40000000000 */
[----:B------:R-:W2:Y:S01]  /*02b0*/  @P0 LDG.E.EL.128 R20, desc[UR6][R12.64] ;  /* 0x000000060c140981 */ /* 0x000ea2000c2e1d00 */
[----:B------:R-:W-:Y:S01]  /*02c0*/  CS2R R24, SRZ ;  /* 0x0000000000187805 */ /* 0x000fe2000001ff00 */
[----:B------:R-:W-:Y:S01]  /*02d0*/  IMAD.IADD R3, R2, 0x1, R63 ;  /* 0x0000000102037824 */ /* 0x000fe200078e023f */
[----:B------:R-:W-:-:S03]  /*02e0*/  CS2R R26, SRZ ;  /* 0x00000000001a7805 */ /* 0x000fc6000001ff00 */
[----:B------:R-:W-:-:S04]  /*02f0*/  IMAD R3, R10, 0xe80, R3 ;  /* 0x00000e800a037824 */ /* 0x000fc800078e0203 */
[----:B------:R-:W-:-:S05]  /*0300*/  IMAD.WIDE R14, R3, 0x4, R32 ;  /* 0x00000004030e7825 */ /* 0x000fca00078e0220 */
[----:B------:R3:W4:Y:S01]  /*0310*/  @P0 LDG.E.EL.128 R24, desc[UR6][R14.64] ;  /* 0x000000060e180981 */ /* 0x000722000c2e1d00 */
[----:B------:R-:W-:-:S04]  /*0320*/  VIADD R57, R39, 0x740 ;  /* 0x0000074027397836 */ /* 0x000fc80000000000 */
[----:B------:R-:W-:-:S04]  /*0330*/  IMAD.IADD R3, R2, 0x1, R57 ;  /* 0x0000000102037824 */ /* 0x000fc800078e0239 */
[----:B------:R-:W-:-:S04]  /*0340*/  IMAD R3, R10, 0xe80, R3 ;  /* 0x00000e800a037824 */ /* 0x000fc800078e0203 */
[----:B-1----:R-:W-:Y:S01]  /*0350*/  IMAD.WIDE R8, R3, 0x4, R32 ;  /* 0x0000000403087825 */ /* 0x002fe200078e0220 */
[----:B--2---:R-:W-:Y:S02]  /*0360*/  FSETP.GT.AND P2, PT, R20, R40, PT ;  /* 0x000000281400720b */ /* 0x004fe40003f44000 */
[----:B------:R-:W-:Y:S02]  /*0370*/  FSETP.GT.AND P4, PT, R22, R42, PT ;  /* 0x0000002a1600720b */ /* 0x000fe40003f84000 */
[----:B------:R-:W-:Y:S02]  /*0380*/  FSETP.GT.AND P5, PT, R21, R41, PT ;  /* 0x000000291500720b */ /* 0x000fe40003fa4000 */
[----:B------:R-:W-:Y:S02]  /*0390*/  FSETP.NAN.AND P1, PT, R20, R20, PT ;  /* 0x000000141400720b */ /* 0x000fe40003f28000 */
[----:B------:R-:W-:Y:S02]  /*03a0*/  FSETP.GT.AND P3, PT, R23, R43, PT ;  /* 0x0000002b1700720b */ /* 0x000fe40003f64000 */
[----:B------:R-:W-:-:S02]  /*03b0*/  P2R R12, PR, RZ, 0x4 ;  /* 0x00000004ff0c7803 */ /* 0x000fc40000000000 */
[----:B---3--:R-:W-:Y:S02]  /*03c0*/  P2R R14, PR, RZ, 0x8 ;  /* 0x00000008ff0e7803 */ /* 0x008fe40000000000 */
[----:B------:R-:W-:Y:S02]  /*03d0*/  @!P2 SEL R20, R20, R40, P1 ;  /* 0x000000281414a207 */ /* 0x000fe40000800000 */
[C---:B------:R-:W-:Y:S02]  /*03e0*/  FSETP.NAN.AND P1, PT, R22.reuse, R22, PT ;  /* 0x000000161600720b */ /* 0x040fe40003f28000 */
[C---:B------:R-:W-:Y:S02]  /*03f0*/  FSETP.NAN.AND P2, PT, R21.reuse, R21, PT ;  /* 0x000000151500720b */ /* 0x040fe40003f48000 */
[----:B------:R-:W-:Y:S02]  /*0400*/  @!P4 SEL R22, R22, R42, P1 ;  /* 0x0000002a1616c207 */ /* 0x000fe40000800000 */
[----:B------:R-:W-:-:S02]  /*0410*/  @!P5 SEL R21, R21, R41, P2 ;  /* 0x000000291515d207 */ /* 0x000fc40001000000 */
[----:B----4-:R-:W-:Y:S02]  /*0420*/  FSETP.NAN.AND P1, PT, R27, R27, PT ;  /* 0x0000001b1b00720b */ /* 0x010fe40003f28000 */
[----:B------:R-:W-:Y:S01]  /*0430*/  FSETP.NAN.AND P2, PT, R23, R23, PT ;  /* 0x000000171700720b */ /* 0x000fe20003f48000 */
[----:B------:R-:W-:Y:S01]  /*0440*/  VIADD R69, R39, 0x780 ;  /* 0x0000078027457836 */ /* 0x000fe20000000000 */
[----:B------:R-:W-:Y:S02]  /*0450*/  LOP3.LUT R50, R2, 0x4, RZ, 0xfc, !PT ;  /* 0x0000000402327812 */ /* 0x000fe400078efcff */
[----:B------:R-:W-:Y:S02]  /*0460*/  @!P3 SEL R23, R23, R43, P2 ;  /* 0x0000002b1717b207 */ /* 0x000fe40001000000 */
[----:B------:R-:W-:Y:S02]  /*0470*/  FSETP.GEU.AND P2, PT, R22, R26, PT ;  /* 0x0000001a1600720b */ /* 0x000fe40003f4e000 */
[----:B------:R-:W-:-:S02]  /*0480*/  FSETP.GEU.AND P3, PT, R23, R27, PT ;  /* 0x0000001b1700720b */ /* 0x000fc40003f6e000 */
[----:B------:R-:W-:Y:S02]  /*0490*/  P2R R18, PR, RZ, 0x4 ;  /* 0x00000004ff127803 */ /* 0x000fe40000000000 */
[----:B------:R-:W-:Y:S02]  /*04a0*/  @!P1 SEL R27, R27, R23, !P3 ;  /* 0x000000171b1b9207 */ /* 0x000fe40005800000 */
[----:B------:R-:W-:Y:S01]  /*04b0*/  FSETP.NAN.AND P1, PT, R26, R26, PT ;  /* 0x0000001a1a00720b */ /* 0x000fe20003f28000 */
[----:B------:R-:W-:Y:S01]  /*04c0*/  IMAD.IADD R5, R2, 0x1, R69 ;  /* 0x0000000102057824 */ /* 0x000fe200078e0245 */
[----:B------:R-:W-:Y:S01]  /*04d0*/  P2R R11, PR, RZ, 0x8 ;  /* 0x00000008ff0b7803 */ /* 0x000fe20000000000 */
[C---:B------:R-:W-:Y:S01]  /*04e0*/  VIADD R55, R39.reuse, 0x7c0 ;  /* 0x000007c027377836 */ /* 0x040fe20000000000 */
[----:B------:R-:W-:Y:S01]  /*04f0*/  P2R R15, PR, RZ, 0x10 ;  /* 0x00000010ff0f7803 */ /* 0x000fe20000000000 */
[----:B------:R-:W-:Y:S01]  /*0500*/  VIADD R65, R39, 0xe80 ;  /* 0x00000e8027417836 */ /* 0x000fe20000000000 */
[----:B------:R-:W-:-:S07]  /*0510*/  P2R R13, PR, RZ, 0x20 ;  /* 0x00000020ff0d7803 */ /* 0x000fce0000000000 */
[----:B------:R-:W-:Y:S02]  /*0520*/  @!P1 SEL R26, R26, R22, !P2 ;  /* 0x000000161a1a9207 */ /* 0x000fe40005000000 */
[----:B------:R-:W-:Y:S02]  /*0530*/  CS2R R22, SRZ ;  /* 0x0000000000167805 */ /* 0x000fe4000001ff00 */
[-C--:B------:R-:W-:Y:S02]  /*0540*/  FSETP.NAN.AND P1, PT, R25, R25.reuse, PT ;  /* 0x000000191900720b */ /* 0x080fe40003f28000 */
[----:B------:R-:W-:-:S04]  /*0550*/  FSETP.GEU.AND P2, PT, R21, R25, PT ;  /* 0x000000191500720b */ /* 0x000fc80003f4e000 */
[----:B------:R-:W-:-:S07]  /*0560*/  P2R R16, PR, RZ, 0x4 ;  /* 0x00000004ff107803 */ /* 0x000fce0000000000 */
[----:B------:R-:W-:Y:S02]  /*0570*/  @!P1 SEL R25, R25, R21, !P2 ;  /* 0x0000001519199207 */ /* 0x000fe40005000000 */
[-C--:B------:R-:W-:Y:S02]  /*0580*/  FSETP.NAN.AND P1, PT, R24, R24.reuse, PT ;  /* 0x000000181800720b */ /* 0x080fe40003f28000 */
[----:B------:R-:W-:-:S04]  /*0590*/  FSETP.GEU.AND P2, PT, R20, R24, PT ;  /* 0x000000181400720b */ /* 0x000fc80003f4e000 */
[----:B------:R-:W-:-:S07]  /*05a0*/  P2R R17, PR, RZ, 0x4 ;  /* 0x00000004ff117803 */ /* 0x000fce0000000000 */
[----:B------:R-:W-:Y:S02]  /*05b0*/  @!P1 SEL R24, R24, R20, !P2 ;  /* 0x0000001418189207 */ /* 0x000fe40005000000 */
[----:B------:R-:W-:-:S06]  /*05c0*/  CS2R R20, SRZ ;  /* 0x0000000000147805 */ /* 0x000fcc000001ff00 */
[----:B------:R-:W2:Y:S01]  /*05d0*/  @P0 LDG.E.EL.128 R20, desc[UR6][R8.64] ;  /* 0x0000000608140981 */ /* 0x000ea2000c2e1d00 */
[----:B------:R-:W-:-:S04]  /*05e0*/  IMAD R5, R10, 0xe80, R5 ;  /* 0x00000e800a057824 */ /* 0x000fc800078e0205 */
[----:B------:R-:W-:Y:S01]  /*05f0*/  IMAD.WIDE R30, R5, 0x4, R32 ;  /* 0x00000004051e7825 */ /* 0x000fe200078e0220 */
[-C--:B--2---:R-:W-:Y:S02]  /*0600*/  FSETP.NAN.AND P1, PT, R20, R20.reuse, PT ;  /* 0x000000141400720b */ /* 0x084fe40003f28000 */
[----:B------:R-:W-:-:S04]  /*0610*/  FSETP.GEU.AND P2, PT, R24, R20, PT ;  /* 0x000000141800720b */ /* 0x000fc80003f4e000 */
[----:B------:R-:W-:-:S07]  /*0620*/  P2R R9, PR, RZ, 0x4 ;  /* 0x00000004ff097803 */ /* 0x000fce0000000000 */
[----:B------:R-:W-:Y:S02]  /*0630*/  @!P1 SEL R20, R20, R24, !P2 ;  /* 0x0000001814149207 */ /* 0x000fe40005000000 */
[-C--:B------:R-:W-:Y:S02]  /*0640*/  FSETP.NAN.AND P1, PT, R21, R21.reuse, PT ;  /* 0x000000151500720b */ /* 0x080fe40003f28000 */
[----:B------:R-:W-:-:S04]  /*0650*/  FSETP.GEU.AND P2, PT, R25, R21, PT ;  /* 0x000000151900720b */ /* 0x000fc80003f4e000 */
        /* <DEDUP_REMOVED lines=12> */
[----:B------:R-:W2:Y:S02]  /*0720*/  @P0 LDG.E.EL.128 R24, desc[UR6][R30.64] ;  /* 0x000000061e180981 */ /* 0x000ea4000c2e1d00 */
        /* <DEDUP_REMOVED lines=12> */
[----:B------:R-:W-:Y:S01]  /*07f0*/  @!P1 SEL R25, R25, R21, !P2 ;  /* 0x0000001519199207 */ /* 0x000fe20005000000 */
[----:B------:R-:W-:Y:S01]  /*0800*/  IMAD.IADD R21, R2, 0x1, R55 ;  /* 0x0000000102157824 */ /* 0x000fe200078e0237 */
[-C--:B------:R-:W-:Y:S02]  /*0810*/  FSETP.NAN.AND P1, PT, R24, R24.reuse, PT ;  /* 0x000000181800720b */ /* 0x080fe40003f28000 */
[----:B------:R-:W-:Y:S01]  /*0820*/  FSETP.GEU.AND P2, PT, R20, R24, PT ;  /* 0x000000181400720b */ /* 0x000fe20003f4e000 */
[----:B------:R-:W-:-:S03]  /*0830*/  IMAD R31, R10, 0xe80, R21 ;  /* 0x00000e800a1f7824 */ /* 0x000fc600078e0215 */
[----:B------:R-:W-:Y:S01]  /*0840*/  P2R R36, PR, RZ, 0x4 ;  /* 0x00000004ff247803 */ /* 0x000fe20000000000 */
[----:B------:R-:W-:-:S06]  /*0850*/  IMAD.WIDE R30, R31, 0x4, R32 ;  /* 0x000000041f1e7825 */ /* 0x000fcc00078e0220 */
        /* <DEDUP_REMOVED lines=10> */
[----:B------:R-:W-:Y:S01]  /*0900*/  @!P1 SEL R21, R21, R25, !P2 ;  /* 0x0000001915159207 */ /* 0x000fe20005000000 */
[----:B------:R-:W-:Y:S01]  /*0910*/  IMAD.IADD R25, R2, 0x1, R65 ;  /* 0x0000000102197824 */ /* 0x000fe200078e0241 */
[-C--:B------:R-:W-:Y:S02]  /*0920*/  FSETP.NAN.AND P1, PT, R22, R22.reuse, PT ;  /* 0x000000161600720b */ /* 0x080fe40003f28000 */
[----:B------:R-:W-:Y:S01]  /*0930*/  FSETP.GEU.AND P2, PT, R26, R22, PT ;  /* 0x000000161a00720b */ /* 0x000fe20003f4e000 */
[----:B------:R-:W-:Y:S01]  /*0940*/  IMAD R31, R10, 0xe80, R25 ;  /* 0x00000e800a1f7824 */ /* 0x000fe200078e0219 */
[----:B------:R-:W-:Y:S02]  /*0950*/  CS2R R24, SRZ ;  /* 0x0000000000187805 */ /* 0x000fe4000001ff00 */
[----:B------:R-:W-:Y:S01]  /*0960*/  P2R R40, PR, RZ, 0x4 ;  /* 0x00000004ff287803 */ /* 0x000fe20000000000 */
[----:B------:R-:W-:-:S06]  /*0970*/  IMAD.WIDE R30, R31, 0x4, R32 ;  /* 0x000000041f1e7825 */ /* 0x000fcc00078e0220 */
[----:B------:R-:W-:Y:S02]  /*0980*/  @!P1 SEL R22, R22, R26, !P2 ;  /* 0x0000001a16169207 */ /* 0x000fe40005000000 */
[-C--:B------:R-:W-:Y:S02]  /*0990*/  FSETP.NAN.AND P1, PT, R23, R23.reuse, PT ;  /* 0x000000171700720b */ /* 0x080fe40003f28000 */
[----:B------:R-:W-:-:S04]  /*09a0*/  FSETP.GEU.AND P2, PT, R27, R23, PT ;  /* 0x000000171b00720b */ /* 0x000fc80003f4e000 */
[----:B------:R-:W-:-:S07]  /*09b0*/  P2R R41, PR, RZ, 0x4 ;  /* 0x00000004ff297803 */ /* 0x000fce0000000000 */
[----:B------:R-:W-:Y:S02]  /*09c0*/  @!P1 SEL R23, R23, R27, !P2 ;  /* 0x0000001b17179207 */ /* 0x000fe40005000000 */
[----:B------:R-:W-:-:S06]  /*09d0*/  CS2R R26, SRZ ;  /* 0x00000000001a7805 */ /* 0x000fcc000001ff00 */
[----:B------:R-:W2:Y:S01]  /*09e0*/  @P0 LDG.E.EL.128 R24, desc[UR6][R30.64] ;  /* 0x000000061e180981 */ /* 0x000ea2000c2e1d00 */
[----:B------:R-:W-:Y:S01]  /*09f0*/  VIADD R61, R39, 0xec0 ;  /* 0x00000ec0273d7836 */ /* 0x000fe20000000000 */
        /* <DEDUP_REMOVED lines=21> */
[----:B------:R1:W2:Y:S01]  /*0b50*/  @P0 LDG.E.EL.128 R20, desc[UR6][R30.64] ;  /* 0x000000061e140981 */ /* 0x0002a2000c2e1d00 */
[----:B------:R-:W-:Y:S01]  /*0b60*/  IMAD.IADD R51, R50, 0x1, R29 ;  /* 0x0000000132337824 */ /* 0x000fe200078e021d */
[----:B------:R-:W-:-:S03]  /*0b70*/  CS2R R28, SRZ ;  /* 0x00000000001c7805 */ /* 0x000fc6000001ff00 */
[----:B------:R-:W-:-:S04]  /*0b80*/  IMAD R51, R10, 0xe80, R51 ;  /* 0x00000e800a337824 */ /* 0x000fc800078e0233 */
[----:B------:R-:W-:-:S04]  /*0b90*/  IMAD.WIDE R52, R51, 0x4, R32 ;  /* 0x0000000433347825 */ /* 0x000fc800078e0220 */
[----:B-1----:R-:W-:-:S04]  /*0ba0*/  IMAD.IADD R31, R50, 0x1, R39 ;  /* 0x00000001321f7824 */ /* 0x002fc800078e0227 */
[----:B------:R-:W-:Y:S01]  /*0bb0*/  IMAD R59, R10, 0xe80, R31 ;  /* 0x00000e800a3b7824 */ /* 0x000fe200078e021f */
[----:B------:R-:W-:-:S03]  /*0bc0*/  CS2R R30, SRZ ;  /* 0x00000000001e7805 */ /* 0x000fc6000001ff00 */
[----:B------:R-:W-:-:S03]  /*0bd0*/  IMAD.WIDE R58, R59, 0x4, R32 ;  /* 0x000000043b3a7825 */ /* 0x000fc600078e0220 */
[----:B------:R-:W3:Y:S01]  /*0be0*/  @P0 LDG.E.EL.128 R28, desc[UR6][R52.64] ;  /* 0x00000006341c0981 */ /* 0x000ee2000c2e1d00 */
        /* <DEDUP_REMOVED lines=18> */
[----:B------:R1:W2:Y:S01]  /*0d10*/  @P0 LDG.E.EL.128 R24, desc[UR6][R58.64] ;  /* 0x000000063a180981 */ /* 0x0002a2000c2e1d00 */
[----:B---3--:R-:W-:Y:S01]  /*0d20*/  FSETP.NAN.AND P1, PT, R28, R28, PT ;  /* 0x0000001c1c00720b */ /* 0x008fe20003f28000 */
[----:B------:R-:W-:-:S04]  /*0d30*/  IMAD.IADD R63, R50, 0x1, R63 ;  /* 0x00000001323f7824 */ /* 0x000fc800078e023f */
[----:B-1----:R-:W-:-:S04]  /*0d40*/  IMAD R59, R10, 0xe80, R63 ;  /* 0x00000e800a3b7824 */ /* 0x002fc800078e023f */
[----:B------:R-:W-:Y:S01]  /*0d50*/  IMAD.WIDE R58, R59, 0x4, R32 ;  /* 0x000000043b3a7825 */ /* 0x000fe200078e0220 */
[----:B--2---:R-:W-:-:S04]  /*0d60*/  FSETP.GT.AND P2, PT, R28, R24, PT ;  /* 0x000000181c00720b */ /* 0x004fc80003f44000 */
[----:B------:R-:W-:-:S09]  /*0d70*/  P2R R51, PR, RZ, 0x4 ;  /* 0x00000004ff337803 */ /* 0x000fd20000000000 */
[----:B------:R-:W-:Y:S02]  /*0d80*/  @!P2 SEL R28, R28, R24, P1 ;  /* 0x000000181c1ca207 */ /* 0x000fe40000800000 */
[C---:B------:R-:W-:Y:S02]  /*0d90*/  FSETP.GT.AND P2, PT, R29.reuse, R25, PT ;  /* 0x000000191d00720b */ /* 0x040fe40003f44000 */
[----:B------:R-:W-:Y:S02]  /*0da0*/  FSETP.NAN.AND P1, PT, R29, R29, PT ;  /* 0x0000001d1d00720b */ /* 0x000fe40003f28000 */
        /* <DEDUP_REMOVED lines=8> */
[----:B------:R-:W-:-:S09]  /*0e30*/  CS2R R24, SRZ ;  /* 0x0000000000187805 */ /* 0x000fd2000001ff00 */
[----:B------:R-:W-:Y:S02]  /*0e40*/  @!P2 SEL R31, R31, R27, P1 ;  /* 0x0000001b1f1fa207 */ /* 0x000fe40000800000 */
[----:B------:R-:W-:-:S06]  /*0e50*/  CS2R R26, SRZ ;  /* 0x00000000001a7805 */ /* 0x000fcc000001ff00 */
[----:B------:R-:W2:Y:S01]  /*0e60*/  @P0 LDG.E.EL.128 R24, desc[UR6][R58.64] ;  /* 0x000000063a180981 */ /* 0x000ea2000c2e1d00 */
[----:B------:R-:W-:Y:S01]  /*0e70*/  P2R R56, PR, RZ, 0x4 ;  /* 0x00000004ff387803 */ /* 0x000fe20000000000 */
[----:B------:R-:W-:-:S04]  /*0e80*/  IMAD.IADD R57, R50, 0x1, R57 ;  /* 0x0000000132397824 */ /* 0x000fc800078e0239 */
[----:B------:R-:W-:-:S04]  /*0e90*/  IMAD R57, R10, 0xe80, R57 ;  /* 0x00000e800a397824 */ /* 0x000fc800078e0239 */
[----:B------:R-:W-:Y:S01]  /*0ea0*/  IMAD.WIDE R66, R57, 0x4, R32 ;  /* 0x0000000439427825 */ /* 0x000fe200078e0220 */
[-C--:B--2---:R-:W-:Y:S02]  /*0eb0*/  FSETP.NAN.AND P1, PT, R27, R27.reuse, PT ;  /* 0x0000001b1b00720b */ /* 0x084fe40003f28000 */
[----:B------:R-:W-:-:S11]  /*0ec0*/  FSETP.GEU.AND P2, PT, R31, R27, PT ;  /* 0x0000001b1f00720b */ /* 0x000fd60003f4e000 */
[----:B------:R-:W-:Y:S02]  /*0ed0*/  @!P1 SEL R27, R27, R31, !P2 ;  /* 0x0000001f1b1b9207 */ /* 0x000fe40005000000 */
[-C--:B------:R-:W-:Y:S02]  /*0ee0*/  FSETP.NAN.AND P1, PT, R26, R26.reuse, PT ;  /* 0x0000001a1a00720b */ /* 0x080fe40003f28000 */
[----:B------:R-:W-:Y:S02]  /*0ef0*/  P2R R58, PR, RZ, 0x4 ;  /* 0x00000004ff3a7803 */ /* 0x000fe40000000000 */
[----:B------:R-:W-:-:S09]  /*0f00*/  FSETP.GEU.AND P2, PT, R30, R26, PT ;  /* 0x0000001a1e00720b */ /* 0x000fd20003f4e000 */
[----:B------:R-:W-:Y:S02]  /*0f10*/  @!P1 SEL R26, R26, R30, !P2 ;  /* 0x0000001e1a1a9207 */ /* 0x000fe40005000000 */
[-C--:B------:R-:W-:Y:S02]  /*0f20*/  FSETP.NAN.AND P1, PT, R25, R25.reuse, PT ;  /* 0x000000191900720b */ /* 0x080fe40003f28000 */
[----:B------:R-:W-:Y:S02]  /*0f30*/  P2R R59, PR, RZ, 0x4 ;  /* 0x00000004ff3b7803 */ /* 0x000fe40000000000 */
[----:B------:R-:W-:-:S09]  /*0f40*/  FSETP.GEU.AND P2, PT, R29, R25, PT ;  /* 0x000000191d00720b */ /* 0x000fd20003f4e000 */
[----:B------:R-:W-:Y:S02]  /*0f50*/  @!P1 SEL R25, R25, R29, !P2 ;  /* 0x0000001d19199207 */ /* 0x000fe40005000000 */
[-C--:B------:R-:W-:Y:S02]  /*0f60*/  FSETP.NAN.AND P1, PT, R24, R24.reuse, PT ;  /* 0x000000181800720b */ /* 0x080fe40003f28000 */
[----:B------:R-:W-:Y:S02]  /*0f70*/  P2R R60, PR, RZ, 0x4 ;  /* 0x00000004ff3c7803 */ /* 0x000fe40000000000 */
[----:B------:R-:W-:Y:S02]  /*0f80*/  FSETP.GEU.AND P2, PT, R28, R24, PT ;  /* 0x000000181c00720b */ /* 0x000fe40003f4e000 */
[----:B------:R-:W-:-:S07]  /*0f90*/  CS2R R30, SRZ ;  /* 0x00000000001e7805 */ /* 0x000fce000001ff00 */
[----:B------:R-:W-:Y:S02]  /*0fa0*/  @!P1 SEL R24, R24, R28, !P2 ;  /* 0x0000001c18189207 */ /* 0x000fe40005000000 */
        /* <DEDUP_REMOVED lines=45> */
[----:B------:R1:W2:Y:S01]  /*1280*/  @P0 LDG.E.EL.128 R28, desc[UR6][R54.64] ;  /* 0x00000006361c0981 */ /* 0x0002a2000c2e1d00 */
[----:B------:R-:W-:Y:S01]  /*1290*/  P2R R70, PR, RZ, 0x4 ;  /* 0x00000004ff467803 */ /* 0x000fe20000000000 */
[----:B------:R-:W-:-:S04]  /*12a0*/  IMAD.IADD R65, R50, 0x1, R65 ;  /* 0x0000000132417824 */ /* 0x000fc800078e0241 */
[----:B-1----:R-:W-:-:S04]  /*12b0*/  IMAD R55, R10, 0xe80, R65 ;  /* 0x00000e800a377824 */ /* 0x002fc800078e0241 */
        /* <DEDUP_REMOVED lines=42> */
[----:B------:R-:W-:Y:S01]  /*1560*/  VIADD R39, R39, 0xf00 ;  /* 0x00000f0027277836 */ /* 0x000fe20000000000 */
[-C--:B--2---:R-:W-:Y:S02]  /*1570*/  FSETP.NAN.AND P1, PT, R28, R28.reuse, PT ;  /* 0x0000001c1c00720b */ /* 0x084fe40003f28000 */
[----:B------:R-:W-:Y:S02]  /*1580*/  FSETP.NAN.AND P3, PT, R29, R29, PT ;  /* 0x0000001d1d00720b */ /* 0x000fe40003f68000 */
[----:B------:R-:W-:-:S09]  /*1590*/  FSETP.GEU.AND P2, PT, R24, R28, PT ;  /* 0x0000001c1800720b */ /* 0x000fd20003f4e000 */
[----:B------:R-:W-:Y:S02]  /*15a0*/  @!P1 SEL R28, R28, R24, !P2 ;  /* 0x000000181c1c9207 */ /* 0x000fe40005000000 */
[----:B------:R-:W-:-:S04]  /*15b0*/  FSETP.GEU.AND P1, PT, R25, R29, PT ;  /* 0x0000001d1900720b */ /* 0x000fc80003f2e000 */
[----:B------:R-:W-:Y:S02]  /*15c0*/  @!P3 SEL R29, R29, R25, !P1 ;  /* 0x000000191d1db207 */ /* 0x000fe40004800000 */
[-C--:B------:R-:W-:Y:S02]  /*15d0*/  FSETP.NAN.AND P3, PT, R30, R30.reuse, PT ;  /* 0x0000001e1e00720b */ /* 0x080fe40003f68000 */
[----:B------:R-:W-:Y:S01]  /*15e0*/  FSETP.GEU.AND P4, PT, R26, R30, PT ;  /* 0x0000001e1a00720b */ /* 0x000fe20003f8e000 */
[----:B------:R-:W-:Y:S01]  /*15f0*/  IMAD.IADD R25, R2, 0x1, R39 ;  /* 0x0000000102197824 */ /* 0x000fe200078e0227 */
[----:B------:R-:W-:-:S09]  /*1600*/  P2R R78, PR, RZ, 0x2 ;  /* 0x00000002ff4e7803 */ /* 0x000fd20000000000 */
[----:B------:R-:W-:Y:S02]  /*1610*/  @!P3 SEL R30, R30, R26, !P4 ;  /* 0x0000001a1e1eb207 */ /* 0x000fe40006000000 */
[-C--:B------:R-:W-:Y:S02]  /*1620*/  FSETP.NAN.AND P3, PT, R31, R31.reuse, PT ;  /* 0x0000001f1f00720b */ /* 0x080fe40003f68000 */
[----:B------:R-:W-:Y:S01]  /*1630*/  FSETP.GEU.AND P1, PT, R27, R31, PT ;  /* 0x0000001f1b00720b */ /* 0x000fe20003f2e000 */
[----:B------:R-:W-:Y:S01]  /*1640*/  IMAD R55, R10, 0xe80, R25 ;  /* 0x00000e800a377824 */ /* 0x000fe200078e0219 */
[----:B------:R-:W-:-:S03]  /*1650*/  CS2R R24, SRZ ;  /* 0x0000000000187805 */ /* 0x000fc6000001ff00 */
[----:B------:R-:W-:-:S06]  /*1660*/  IMAD.WIDE R54, R55, 0x4, R32 ;  /* 0x0000000437367825 */ /* 0x000fcc00078e0220 */
        /* <DEDUP_REMOVED lines=20> */
[----:B------:R-:W-:-:S04]  /*17b0*/  FSETP.GEU.AND P1, PT, R23, R27, PT ;  /* 0x0000001b1700720b */ /* 0x000fc80003f2e000 */
[----:B------:R-:W-:-:S05]  /*17c0*/  P2R R22, PR, RZ, 0x2 ;  /* 0x00000002ff167803 */ /* 0x000fca0000000000 */
[----:B------:R-:W-:Y:S02]  /*17d0*/  @!P3 SEL R27, R27, R23, !P1 ;  /* 0x000000171b1bb207 */ /* 0x000fe40004800000 */
[----:B------:R-:W-:-:S04]  /*17e0*/  ISETP.NE.AND P1, PT, R66, RZ, PT ;  /* 0x000000ff4200720c */ /* 0x000fc80003f25270 */
[----:B------:R-:W-:Y:S02]  /*17f0*/  P2R R20, PR, RZ, 0x2 ;  /* 0x00000002ff147803 */ /* 0x000fe40000000000 */
        /* <DEDUP_REMOVED lines=28> */
[----:B------:R-:W-:Y:S02]  /*19c0*/  ISETP.NE.AND P1, PT, R15, RZ, PT ;  /* 0x000000ff0f00720c */ /* 0x000fe40003f25270 */
[----:B------:R-:W-:Y:S02]  /*19d0*/  CS2R R12, SRZ ;  /* 0x00000000000c7805 */ /* 0x000fe4000001ff00 */
[----:B------:R-:W-:Y:S02]  /*19e0*/  P2R R81, PR, RZ, 0x2 ;  /* 0x00000002ff517803 */ /* 0x000fe40000000000 */
[----:B------:R-:W-:Y:S02]  /*19f0*/  ISETP.NE.AND P1, PT, R14, RZ, PT ;  /* 0x000000ff0e00720c */ /* 0x000fe40003f25270 */
[----:B------:R-:W-:-:S06]  /*1a00*/  CS2R R14, SRZ ;  /* 0x00000000000e7805 */ /* 0x000fcc000001ff00 */
[----:B------:R1:W2:Y:S01]  /*1a10*/  @P0 LDG.E.EL.128 R12, desc[UR6][R32.64] ;  /* 0x00000006200c0981 */ /* 0x0002a2000c2e1d00 */
[----:B------:R-:W-:Y:S02]  /*1a20*/  P2R R79, PR, RZ, 0x10 ;  /* 0x00000010ff4f7803 */ /* 0x000fe40000000000 */
[----:B------:R-:W-:Y:S02]  /*1a30*/  P2R R82, PR, RZ, 0x2 ;  /* 0x00000002ff527803 */ /* 0x000fe40000000000 */
[----:B-1----:R-:W-:Y:S02]  /*1a40*/  P2R R32, PR, RZ, 0x1 ;  /* 0x00000001ff207803 */ /* 0x002fe40000000000 */
[----:B------:R-:W-:Y:S02]  /*1a50*/  ISETP.NE.AND P0, PT, R57, RZ, PT ;  /* 0x000000ff3900720c */ /* 0x000fe40003f05270 */
[----:B------:R-:W-:Y:S02]  /*1a60*/  P2R R61, PR, RZ, 0x4 ;  /* 0x00000004ff3d7803 */ /* 0x000fe40000000000 */
[----:B------:R-:W-:-:S02]  /*1a70*/  ISETP.NE.AND P2, PT, R68, RZ, PT ;  /* 0x000000ff4400720c */ /* 0x000fc40003f45270 */
[-C--:B--2---:R-:W-:Y:S02]  /*1a80*/  FSETP.NAN.AND P4, PT, R12, R12.reuse, PT ;  /* 0x0000000c0c00720b */ /* 0x084fe40003f88000 */
[----:B------:R-:W-:Y:S02]  /*1a90*/  FSETP.NAN.AND P5, PT, R13, R13, PT ;  /* 0x0000000d0d00720b */ /* 0x000fe40003fa8000 */
[----:B------:R-:W-:Y:S02]  /*1aa0*/  FSETP.GEU.AND P3, PT, R28, R12, PT ;  /* 0x0000000c1c00720b */ /* 0x000fe40003f6e000 */
[----:B------:R-:W-:Y:S02]  /*1ab0*/  FSETP.NAN.AND P6, PT, R14, R14, PT ;  /* 0x0000000e0e00720b */ /* 0x000fe40003fc8000 */
[----:B------:R-:W-:-:S05]  /*1ac0*/  FSETP.NAN.AND P1, PT, R15, R15, PT ;  /* 0x0000000f0f00720b */ /* 0x000fca0003f28000 */
[----:B------:R-:W-:Y:S02]  /*1ad0*/  @!P4 SEL R12, R12, R28, !P3 ;  /* 0x0000001c0c0cc207 */ /* 0x000fe40005800000 */
[----:B------:R-:W-:-:S04]  /*1ae0*/  FSETP.GEU.AND P4, PT, R29, R13, PT ;  /* 0x0000000d1d00720b */ /* 0x000fc80003f8e000 */
[----:B------:R-:W-:Y:S02]  /*1af0*/  @!P5 SEL R13, R13, R29, !P4 ;  /* 0x0000001d0d0dd207 */ /* 0x000fe40006000000 */
[----:B------:R-:W-:-:S04]  /*1b00*/  FSETP.GEU.AND P5, PT, R30, R14, PT ;  /* 0x0000000e1e00720b */ /* 0x000fc80003fae000 */
[----:B------:R-:W-:Y:S02]  /*1b10*/  @!P6 SEL R14, R14, R30, !P5 ;  /* 0x0000001e0e0ee207 */ /* 0x000fe40006800000 */
[----:B------:R-:W-:-:S04]  /*1b20*/  FSETP.GEU.AND P6, PT, R31, R15, PT ;  /* 0x0000000f1f00720b */ /* 0x000fc80003fce000 */
[----:B------:R-:W-:Y:S02]  /*1b30*/  @!P1 SEL R15, R15, R31, !P6 ;  /* 0x0000001f0f0f9207 */ /* 0x000fe40007000000 */
[----:B------:R-:W-:Y:S02]  /*1b40*/  ISETP.NE.AND P1, PT, R82, RZ, PT ;  /* 0x000000ff5200720c */ /* 0x000fe40003f25270 */
[----:B------:R-:W-:Y:S02]  /*1b50*/  P2R R28, PR, RZ, 0x8 ;  /* 0x00000008ff1c7803 */ /* 0x000fe40000000000 */
[----:B------:R-:W-:Y:S02]  /*1b60*/  ISETP.NE.AND P3, PT, R0, RZ, PT ;  /* 0x000000ff0000720c */ /* 0x000fe40003f65270 */
[----:B------:R-:W-:Y:S02]  /*1b70*/  SEL R0, RZ, 0x1, !P1 ;  /* 0x00000001ff007807 */ /* 0x000fe40004800000 */
[----:B------:R-:W-:-:S02]  /*1b80*/  ISETP.NE.AND P1, PT, R81, RZ, PT ;  /* 0x000000ff5100720c */ /* 0x000fc40003f25270 */
[----:B------:R-:W-:Y:S02]  /*1b90*/  P2R R30, PR, RZ, 0x20 ;  /* 0x00000020ff1e7803 */ /* 0x000fe40000000000 */
[----:B------:R-:W-:Y:S02]  /*1ba0*/  ISETP.NE.AND P5, PT, R8, RZ, PT ;  /* 0x000000ff0800720c */ /* 0x000fe40003fa5270 */
[----:B------:R-:W-:Y:S02]  /*1bb0*/  SEL R8, RZ, 0x1, !P1 ;  /* 0x00000001ff087807 */ /* 0x000fe40004800000 */
[----:B------:R-:W-:Y:S02]  /*1bc0*/  ISETP.NE.AND P1, PT, R66, RZ, PT ;  /* 0x000000ff4200720c */ /* 0x000fe40003f25270 */
[----:B------:R-:W-:Y:S02]  /*1bd0*/  P2R R31, PR, RZ, 0x40 ;  /* 0x00000040ff1f7803 */ /* 0x000fe40000000000 */
[----:B------:R-:W-:-:S02]  /*1be0*/  ISETP.NE.AND P6, PT, R9, RZ, PT ;  /* 0x000000ff0900720c */ /* 0x000fc40003fc5270 */
[----:B------:R-:W-:Y:S02]  /*1bf0*/  SEL R9, RZ, 0x1, !P1 ;  /* 0x00000001ff097807 */ /* 0x000fe40004800000 */
[----:B------:R-:W-:-:S04]  /*1c00*/  ISETP.NE.AND P1, PT, R11, RZ, PT ;  /* 0x000000ff0b00720c */ /* 0x000fc80003f25270 */
        /* <DEDUP_REMOVED lines=9> */
[----:B------:R-:W-:Y:S02]  /*1ca0*/  ISETP.NE.AND P1, PT, R62, RZ, PT ;  /* 0x000000ff3e00720c */ /* 0x000fe40003f25270 */
[----:B------:R-:W-:Y:S02]  /*1cb0*/  P2R R29, PR, RZ, 0x10 ;  /* 0x00000010ff1d7803 */ /* 0x000fe40000000000 */
[----:B------:R-:W-:Y:S02]  /*1cc0*/  ISETP.NE.AND P4, PT, R3, RZ, PT ;  /* 0x000000ff0300720c */ /* 0x000fe40003f85270 */
[----:B------:R-:W-:Y:S02]  /*1cd0*/  SEL R3, R0, 0x2, P1 ;  /* 0x0000000200037807 */ /* 0x000fe40000800000 */
[----:B------:R-:W-:-:S04]  /*1ce0*/  ISETP.NE.AND P1, PT, R18, RZ, PT ;  /* 0x000000ff1200720c */ /* 0x000fc80003f25270 */
        /* <DEDUP_REMOVED lines=11> */
[----:B------:R-:W-:Y:S02]  /*1da0*/  ISETP.NE.AND P1, PT, R23, RZ, PT ;  /* 0x000000ff1700720c */ /* 0x000fe40003f25270 */
[----:B------:R-:W-:Y:S02]  /*1db0*/  SEL R16, R3, 0x3, P3 ;  /* 0x0000000303107807 */ /* 0x000fe40001800000 */
[----:B------:R-:W-:Y:S02]  /*1dc0*/  SEL R51, R51, 0x2, P1 ;  /* 0x0000000233337807 */ /* 0x000fe40000800000 */
[----:B------:R-:W-:Y:S02]  /*1dd0*/  ISETP.NE.AND P1, PT, R20, RZ, PT ;  /* 0x000000ff1400720c */ /* 0x000fe40003f25270 */
[----:B------:R-:W-:-:S02]  /*1de0*/  ISETP.NE.AND P3, PT, R34, RZ, PT ;  /* 0x000000ff2200720c */ /* 0x000fc40003f65270 */
[----:B------:R-:W-:Y:S02]  /*1df0*/  SEL R8, R8, 0x3, P6 ;  /* 0x0000000308087807 */ /* 0x000fe40003000000 */
[----:B------:R-:W-:Y:S02]  /*1e00*/  SEL R11, R10, 0x3, P4 ;  /* 0x000000030a0b7807 */ /* 0x000fe40002000000 */
[----:B------:R-:W-:Y:S02]  /*1e10*/  ISETP.NE.AND P6, PT, R77, RZ, PT ;  /* 0x000000ff4d00720c */ /* 0x000fe40003fc5270 */
[----:B------:R-:W-:Y:S02]  /*1e20*/  SEL R10, R50, 0x3, P1 ;  /* 0x00000003320a7807 */ /* 0x000fe40000800000 */
[----:B------:R-:W-:Y:S02]  /*1e30*/  P2R R50, PR, RZ, 0x8 ;  /* 0x00000008ff327803 */ /* 0x000fe40000000000 */
[----:B------:R-:W-:-:S02]  /*1e40*/  ISETP.NE.AND P3, PT, R5, RZ, PT ;  /* 0x000000ff0500720c */ /* 0x000fc40003f65270 */
        /* <DEDUP_REMOVED lines=20> */
[----:B------:R-:W-:Y:S02]  /*1f90*/  SEL R3, R51, 0x3, P0 ;  /* 0x0000000333037807 */ /* 0x000fe40000000000 */
        /* <DEDUP_REMOVED lines=18> */
[----:B------:R-:W-:Y:S02]  /*20c0*/  ISETP.NE.AND P0, PT, R35, RZ, PT ;  /* 0x000000ff2300720c */ /* 0x000fe40003f05270 */
[----:B------:R-:W-:Y:S02]  /*20d0*/  P2R R35, PR, RZ, 0x40 ;  /* 0x00000040ff237803 */ /* 0x000fe40000000000 */
[----:B------:R-:W-:Y:S02]  /*20e0*/  P2R R34, PR, RZ, 0x8 ;  /* 0x00000008ff227803 */ /* 0x000fe40000000000 */
[----:B------:R-:W-:-:S02]  /*20f0*/  ISETP.NE.AND P6, PT, R36, RZ, PT ;  /* 0x000000ff2400720c */ /* 0x000fc40003fc5270 */
[----:B------:R-:W-:Y:S02]  /*2100*/  ISETP.NE.AND P3, PT, R63, RZ, PT ;  /* 0x000000ff3f00720c */ /* 0x000fe40003f65270 */
[----:B------:R-:W-:Y:S02]  /*2110*/  SEL R8, R8, 0x4, P6 ;  /* 0x0000000408087807 */ /* 0x000fe40003000000 */
[----:B------:R-:W-:Y:S02]  /*2120*/  SEL R0, R0, 0x3, P3 ;  /* 0x0000000300007807 */ /* 0x000fe40001800000 */
[----:B------:R-:W-:Y:S02]  /*2130*/  ISETP.NE.AND P6, PT, R35, RZ, PT ;  /* 0x000000ff2300720c */ /* 0x000fe40003fc5270 */
[----:B------:R-:W-:Y:S02]  /*2140*/  SEL R39, R39, 0x3, P2 ;  /* 0x0000000327277807 */ /* 0x000fe40001000000 */
[----:B------:R-:W-:-:S02]  /*2150*/  SEL R0, R0, 0x4, P6 ;  /* 0x0000000400007807 */ /* 0x000fc40003000000 */
        /* <DEDUP_REMOVED lines=11> */
[----:B------:R-:W-:Y:S02]  /*2210*/  SEL R9, R9, 0x4, P0 ;  /* 0x0000000409097807 */ /* 0x000fe40000000000 */
[----:B------:R-:W-:Y:S02]  /*2220*/  ISETP.NE.AND P6, PT, R42, RZ, PT ;  /* 0x000000ff2a00720c */ /* 0x000fe40003fc5270 */
[----:B------:R-:W-:Y:S02]  /*2230*/  ISETP.NE.AND P3, PT, R50, RZ, PT ;  /* 0x000000ff3200720c */ /* 0x000fe40003f65270 */
[----:B------:R-:W-:-:S02]  /*2240*/  SEL R9, R9, 0x5, P6 ;  /* 0x0000000509097807 */ /* 0x000fc40003000000 */
        /* <DEDUP_REMOVED lines=28> */
[----:B------:R-:W-:Y:S02]  /*2410*/  SHF.R.U32.HI R5, RZ, 0x3, R4 ;  /* 0x00000003ff057819 */ /* 0x000fe40000011604 */
[----:B------:R-:W-:Y:S02]  /*2420*/  ISETP.NE.AND P2, PT, R49, RZ, PT ;  /* 0x000000ff3100720c */ /* 0x000fe40003f45270 */
[----:B------:R-:W-:Y:S02]  /*2430*/  ISETP.NE.AND P3, PT, R79, RZ, PT ;  /* 0x000000ff4f00720c */ /* 0x000fe40003f65270 */
[----:B------:R-:W-:-:S02]  /*2440*/  SGXT.U32 R5, R5, 0x4 ;  /* 0x000000040505781a */ /* 0x000fc40000000000 */
[----:B------:R-:W-:Y:S02]  /*2450*/  SEL R18, R16, 0x7, P2 ;  /* 0x0000000710127807 */ /* 0x000fe40001000000 */
[----:B------:R-:W-:Y:S02]  /*2460*/  SEL R16, R39, 0x7, P3 ;  /* 0x0000000727107807 */ /* 0x000fe40001800000 */
[----:B------:R-:W-:Y:S02]  /*2470*/  ISETP.NE.AND P3, PT, R28, RZ, PT ;  /* 0x000000ff1c00720c */ /* 0x000fe40003f65270 */
[----:B------:R-:W-:Y:S02]  /*2480*/  LOP3.LUT R28, R6, R5, RZ, 0xfc, !PT ;  /* 0x00000005061c7212 */ /* 0x000fe400078efcff */
[----:B------:R-:W1:Y:S01]  /*2490*/  S2R R5, SR_TID.X ;  /* 0x0000000000057919 */ /* 0x000e620000002100 */
[----:B------:R-:W2:Y:S01]  /*24a0*/  S2UR UR5, SR_CgaCtaId ;  /* 0x00000000000579c3 */ /* 0x000ea20000008800 */
[----:B------:R-:W-:-:S02]  /*24b0*/  ISETP.NE.AND P1, PT, R48, RZ, PT ;  /* 0x000000ff3000720c */ /* 0x000fc40003f25270 */
[----:B------:R-:W-:Y:S02]  /*24c0*/  ISETP.NE.AND P5, PT, R46, RZ, PT ;  /* 0x000000ff2e00720c */ /* 0x000fe40003fa5270 */
[----:B------:R-:W-:Y:S02]  /*24d0*/  SEL R20, R11, 0x7, P1 ;  /* 0x000000070b147807 */ /* 0x000fe40000800000 */
[----:B------:R-:W-:Y:S02]  /*24e0*/  ISETP.NE.AND P1, PT, R78, RZ, PT ;  /* 0x000000ff4e00720c */ /* 0x000fe40003f25270 */
[----:B------:R-:W-:Y:S02]  /*24f0*/  SEL R0, R3, 0x6, P6 ;  /* 0x0000000603007807 */ /* 0x000fe40003000000 */
[----:B------:R-:W-:Y:S02]  /*2500*/  ISETP.NE.AND P2, PT, R61, RZ, PT ;  /* 0x000000ff3d00720c */ /* 0x000fe40003f45270 */
[----:B------:R-:W-:-:S02]  /*2510*/  ISETP.NE.AND P4, PT, R47, RZ, PT ;  /* 0x000000ff2f00720c */ /* 0x000fc40003f85270 */
[----:B------:R-:W-:Y:S02]  /*2520*/  SEL R3, R10, 0x7, P1 ;  /* 0x000000070a037807 */ /* 0x000fe40000800000 */
[----:B------:R-:W-:Y:S02]  /*2530*/  SEL R8, R8, 0x7, P5 ;  /* 0x0000000708087807 */ /* 0x000fe40002800000 */
[----:B------:R-:W-:Y:S02]  /*2540*/  ISETP.NE.AND P1, PT, R54, RZ, PT ;  /* 0x000000ff3600720c */ /* 0x000fe40003f25270 */
[----:B------:R-:W-:Y:S02]  /*2550*/  SEL R0, R0, 0x7, P2 ;  /* 0x0000000700007807 */ /* 0x000fe40001000000 */
[----:B------:R-:W-:Y:S02]  /*2560*/  SEL R9, R9, 0x7, P4 ;  /* 0x0000000709097807 */ /* 0x000fe40002000000 */
[----:B------:R-:W-:-:S02]  /*2570*/  ISETP.NE.AND P2, PT, R55, RZ, PT ;  /* 0x000000ff3700720c */ /* 0x000fc40003f45270 */
[----:B------:R-:W-:Y:S02]  /*2580*/  ISETP.NE.AND P6, PT, R31, RZ, PT ;  /* 0x000000ff1f00720c */ /* 0x000fe40003fc5270 */
[----:B------:R-:W-:Y:S01]  /*2590*/  SEL R31, R8, 0x8, P1 ;  /* 0x00000008081f7807 */ /* 0x000fe20000800000 */
[----:B------:R-:W-:Y:S01]  /*25a0*/  IMAD.SHL.U32 R8, R4, 0x4, RZ ;  /* 0x0000000404087824 */ /* 0x000fe200078e00ff */
[----:B------:R-:W-:Y:S01]  /*25b0*/  ISETP.NE.AND P5, PT, R30, RZ, PT ;  /* 0x000000ff1e00720c */ /* 0x000fe20003fa5270 */
[----:B-1----:R-:W-:Y:S01]  /*25c0*/  IMAD.SHL.U32 R4, R5, 0x100, RZ ;  /* 0x0000010005047824 */ /* 0x002fe200078e00ff */
[----:B------:R-:W-:Y:S01]  /*25d0*/  SEL R30, R9, 0x8, P2 ;  /* 0x00000008091e7807 */ /* 0x000fe20001000000 */
[----:B------:R-:W-:Y:S01]  /*25e0*/  UMOV UR4, 0x400 ;  /* 0x0000040000047882 */ /* 0x000fe20000000000 */
[----:B------:R-:W-:Y:S01]  /*25f0*/  SHF.R.U32.HI R9, RZ, 0x2, R5 ;  /* 0x00000002ff097819 */ /* 0x000fe20000011605 */
[C---:B------:R-:W-:Y:S01]  /*2600*/  IMAD.SHL.U32 R6, R5.reuse, 0x4, RZ ;  /* 0x0000000405067824 */ /* 0x040fe200078e00ff */
[----:B--2---:R-:W-:Y:S01]  /*2610*/  UPRMT UR4, UR5, 0x654, UR4 ;  /* 0x0000065405047896 */ /* 0x004fe20008000004 */
[----:B------:R-:W-:Y:S01]  /*2620*/  IMAD.SHL.U32 R5, R5, 0x2, RZ ;  /* 0x0000000205057824 */ /* 0x000fe200078e00ff */
[----:B------:R-:W-:-:S02]  /*2630*/  SGXT.U32 R9, R9, 0x5 ;  /* 0x000000050909781a */ /* 0x000fc40000000000 */
[----:B------:R-:W-:Y:S02]  /*2640*/  LOP3.LUT R4, R4, 0x300, RZ, 0xc0, !PT ;  /* 0x0000030004047812 */ /* 0x000fe400078ec0ff */
[----:B------:R-:W-:Y:S02]  /*2650*/  ISETP.NE.AND P1, PT, R21, RZ, PT ;  /* 0x000000ff1500720c */ /* 0x000fe40003f25270 */
[----:B------:R-:W-:Y:S02]  /*2660*/  ISETP.NE.AND P0, PT, R80, RZ, PT ;  /* 0x000000ff5000720c */ /* 0x000fe40003f05270 */
[----:B------:R-:W-:Y:S02]  /*2670*/  LOP3.LUT R21, R7, 0x1c, R8, 0xf8, !PT ;  /* 0x0000001c07157812 */ /* 0x000fe400078ef808 */
[----:B------:R-:W-:Y:S02]  /*2680*/  LOP3.LUT R7, R5, 0xf0, RZ, 0xc0, !PT ;  /* 0x000000f005077812 */ /* 0x000fe400078ec0ff */
[----:B------:R-:W-:-:S02]  /*2690*/  LOP3.LUT R5, R4, R9, RZ, 0xfc, !PT ;  /* 0x0000000904057212 */ /* 0x000fc400078efcff */
[C---:B------:R-:W-:Y:S02]  /*26a0*/  LEA.HI R8, R4.reuse, UR4, RZ, 0x1f ;  /* 0x0000000404087c11 */ /* 0x040fe4000f8ff8ff */
[C---:B------:R-:W-:Y:S02]  /*26b0*/  LOP3.LUT R9, R4.reuse, 0x20, RZ, 0xfc, !PT ;  /* 0x0000002004097812 */ /* 0x040fe400078efcff */
[----:B------:R-:W-:Y:S02]  /*26c0*/  SEL R17, R17, 0x7, P0 ;  /* 0x0000000711117807 */ /* 0x000fe40000000000 */
[----:B------:R-:W-:Y:S02]  /*26d0*/  LOP3.LUT R10, R4, 0x40, RZ, 0xfc, !PT ;  /* 0x00000040040a7812 */ /* 0x000fe400078efcff */
[----:B------:R-:W-:Y:S02]  /*26e0*/  ISETP.NE.AND P4, PT, R29, RZ, PT ;  /* 0x000000ff1d00720c */ /* 0x000fe40003f85270 */
[----:B------:R-:W-:-:S02]  /*26f0*/  ISETP.NE.AND P0, PT, R32, RZ, PT ;  /* 0x000000ff2000720c */ /* 0x000fc40003f05270 */
[----:B------:R-:W-:Y:S02]  /*2700*/  ISETP.NE.AND P2, PT, R22, RZ, PT ;  /* 0x000000ff1600720c */ /* 0x000fe40003f45270 */
[C---:B------:R-:W-:Y:S01]  /*2710*/  LOP3.LUT R11, R4.reuse, 0x60, RZ, 0xfc, !PT ;  /* 0x00000060040b7812 */ /* 0x040fe200078efcff */
[----:B------:R-:W-:Y:S01]  /*2720*/  VIADD R37, R7, UR4 ;  /* 0x0000000407257c36 */ /* 0x000fe20008000000 */
[C---:B------:R-:W-:Y:S02]  /*2730*/  LOP3.LUT R22, R4.reuse, 0x80, RZ, 0xfc, !PT ;  /* 0x0000008004167812 */ /* 0x040fe400078efcff */
[C---:B------:R-:W-:Y:S02]  /*2740*/  LOP3.LUT R23, R4.reuse, 0xa0, RZ, 0xfc, !PT ;  /* 0x000000a004177812 */ /* 0x040fe400078efcff */
[C---:B------:R-:W-:Y:S02]  /*2750*/  LOP3.LUT R29, R4.reuse, 0xc0, RZ, 0xfc, !PT ;  /* 0x000000c0041d7812 */ /* 0x040fe400078efcff */
[----:B------:R-:W-:Y:S01]  /*2760*/  LOP3.LUT R32, R4, 0xe0, RZ, 0xfc, !PT ;  /* 0x000000e004207812 */ /* 0x000fe200078efcff */
[----:B------:R-:W-:Y:S01]  /*2770*/  IMAD R7, R5, 0x4, R8 ;  /* 0x0000000405077824 */ /* 0x000fe200078e0208 */
[----:B------:R-:W-:-:S02]  /*2780*/  LEA.HI R4, R9, UR4, RZ, 0x1f ;  /* 0x0000000409047c11 */ /* 0x000fc4000f8ff8ff */
[----:B------:R-:W-:Y:S02]  /*2790*/  LEA.HI R10, R10, UR4, RZ, 0x1f ;  /* 0x000000040a0a7c11 */ /* 0x000fe4000f8ff8ff */
[----:B------:R-:W-:Y:S02]  /*27a0*/  LEA.HI R8, R11, UR4, RZ, 0x1f ;  /* 0x000000040b087c11 */ /* 0x000fe4000f8ff8ff */
[----:B------:R-:W-:Y:S01]  /*27b0*/  LEA.HI R34, R22, UR4, RZ, 0x1f ;  /* 0x0000000416227c11 */ /* 0x000fe2000f8ff8ff */
[----:B------:R-:W-:Y:S01]  /*27c0*/  IMAD R22, R5, 0x4, R4 ;  /* 0x0000000405167824 */ /* 0x000fe200078e0204 */
[----:B------:R-:W-:Y:S01]  /*27d0*/  LEA.HI R36, R23, UR4, RZ, 0x1f ;  /* 0x0000000417247c11 */ /* 0x000fe2000f8ff8ff */
[----:B------:R-:W-:Y:S01]  /*27e0*/  IMAD R23, R5, 0x4, R10 ;  /* 0x0000000405177824 */ /* 0x000fe200078e020a */
[----:B------:R-:W-:Y:S02]  /*27f0*/  LEA.HI R38, R29, UR4, RZ, 0x1f ;  /* 0x000000041d267c11 */ /* 0x000fe4000f8ff8ff */
[----:B------:R-:W-:Y:S01]  /*2800*/  LEA.HI R40, R32, UR4, RZ, 0x1f ;  /* 0x0000000420287c11 */ /* 0x000fe2000f8ff8ff */
[C---:B------:R-:W-:Y:S01]  /*2810*/  IMAD R32, R5.reuse, 0x4, R8 ;  /* 0x0000000405207824 */ /* 0x040fe200078e0208 */
[----:B------:R-:W-:Y:S01]  /*2820*/  STS [R7], R24 ;  /* 0x0000001807007388 */ /* 0x000fe20000000800 */
[----:B------:R-:W-:-:S02]  /*2830*/  IMAD R33, R5, 0x4, R34 ;  /* 0x0000000405217824 */ /* 0x000fc400078e0222 */
[C---:B------:R-:W-:Y:S01]  /*2840*/  IMAD R36, R5.reuse, 0x4, R36 ;  /* 0x0000000405247824 */ /* 0x040fe200078e0224 */
[----:B------:R-:W-:Y:S01]  /*2850*/  STS [R22+0x80], R25 ;  /* 0x0000801916007388 */ /* 0x000fe20000000800 */
[C---:B------:R-:W-:Y:S02]  /*2860*/  IMAD R35, R5.reuse, 0x4, R38 ;  /* 0x0000000405237824 */ /* 0x040fe400078e0226 */
[----:B------:R-:W-:Y:S01]  /*2870*/  IMAD R40, R5, 0x4, R40 ;  /* 0x0000000405287824 */ /* 0x000fe200078e0228 */
[----:B------:R1:W-:Y:S01]  /*2880*/  STS [R23+0x100], R26 ;  /* 0x0001001a17007388 */ /* 0x0003e20000000800 */
[----:B------:R-:W-:-:S03]  /*2890*/  LOP3.LUT R6, R6, 0x1fc, RZ, 0xc0, !PT ;  /* 0x000001fc06067812 */ /* 0x000fc600078ec0ff */
[----:B------:R-:W-:Y:S04]  /*28a0*/  STS [R32+0x180], R27 ;  /* 0x0001801b20007388 */ /* 0x000fe80000000800 */
[----:B------:R-:W-:Y:S01]  /*28b0*/  STS [R33+0x200], R12 ;  /* 0x0002000c21007388 */ /* 0x000fe20000000800 */
[----:B------:R-:W-:Y:S01]  /*28c0*/  IMAD.HI R29, R21, 0x5397829d, RZ ;  /* 0x5397829d151d7827 */ /* 0x000fe200078e02ff */
[----:B-1----:R-:W1:Y:S02]  /*28d0*/  LDC.64 R22, c[0x0][0x218] ;  /* 0x00008600ff167b82 */ /* 0x002e640000000a00 */
[----:B------:R2:W-:Y:S04]  /*28e0*/  STS [R36+0x280], R13 ;  /* 0x0002800d24007388 */ /* 0x0005e80000000800 */
[----:B------:R-:W-:Y:S01]  /*28f0*/  STS [R35+0x300], R14 ;  /* 0x0003000e23007388 */ /* 0x000fe20000000800 */
[----:B------:R-:W-:-:S03]  /*2900*/  LOP3.LUT R9, R6, 0x200, RZ, 0xfc, !PT ;  /* 0x0000020006097812 */ /* 0x000fc600078efcff */
[----:B------:R3:W-:Y:S01]  /*2910*/  STS [R40+0x380], R15 ;  /* 0x0003800f28007388 */ /* 0x0007e20000000800 */
[----:B------:R-:W-:-:S04]  /*2920*/  SHF.R.U32.HI R9, RZ, 0x1, R9 ;  /* 0x00000001ff097819 */ /* 0x000fc80000011609 */
[----:B------:R-:W-:Y:S01]  /*2930*/  LOP3.LUT R9, R9, 0x1f0, RZ, 0xc0, !PT ;  /* 0x000001f009097812 */ /* 0x000fe200078ec0ff */
[----:B------:R-:W-:-:S04]  /*2940*/  IMAD R8, R6, 0x4, R37 ;  /* 0x0000000406087824 */ /* 0x000fc800078e0225 */
[----:B------:R-:W-:Y:S01]  /*2950*/  VIADD R9, R9, UR4 ;  /* 0x0000000409097c36 */ /* 0x000fe20008000000 */
[----:B------:R-:W-:Y:S01]  /*2960*/  SHF.R.U32.HI R24, RZ, 0x1f, R29 ;  /* 0x0000001fff187819 */ /* 0x000fe2000001161d */
[----:B------:R-:W-:Y:S02]  /*2970*/  ULDC.64 UR4, c[0x0][0x220] ;  /* 0x0000880000047ab9 */ /* 0x000fe40000000a00 */
[----:B------:R-:W-:Y:S01]  /*2980*/  IMAD R6, R6, 0x4, R9 ;  /* 0x0000000406067824 */ /* 0x000fe200078e0209 */
[----:B------:R-:W-:Y:S01]  /*2990*/  BAR.SYNC.DEFER_BLOCKING 0x0 ;  /* 0x0000000000007b1d */ /* 0x000fe20000010000 */
[----:B------:R-:W-:-:S05]  /*29a0*/  LEA.HI.SX32 R24, R29, R24, 0x1a ;  /* 0x000000181d187211 */ /* 0x000fca00078fd2ff */
[----:B------:R-:W4:Y:S04]  /*29b0*/  LDS.128 R8, [R8] ;  /* 0x0000000008087984 */ /* 0x000f280000000c00 */
[----:B------:R-:W5:Y:S01]  /*29c0*/  LDS.128 R4, [R6+0x800] ;  /* 0x0008000006047984 */ /* 0x000f620000000c00 */
[----:B------:R-:W-:Y:S01]  /*29d0*/  IMAD R25, R24, -0xc4, R21 ;  /* 0xffffff3c18197824 */ /* 0x000fe200078e0215 */
[----:B--2---:R-:W-:Y:S02]  /*29e0*/  SEL R13, R20, 0x8, P1 ;  /* 0x00000008140d7807 */ /* 0x004fe40000800000 */
[----:B------:R-:W-:Y:S01]  /*29f0*/  ISETP.GE.AND P1, PT, R21, 0x310, PT ;  /* 0x000003101500780c */ /* 0x000fe20003f26270 */
[----:B------:R-:W-:Y:S01]  /*2a00*/  IMAD R25, R24, 0x7a80, R25 ;  /* 0x00007a8018197824 */ /* 0x000fe200078e0219 */
[----:B------:R-:W-:-:S02]  /*2a10*/  LOP3.LUT R12, R28, 0x10, RZ, 0xfc, !PT ;  /* 0x000000101c0c7812 */ /* 0x000fc400078efcff */
[----:B------:R-:W-:Y:S01]  /*2a20*/  SEL R18, R18, 0x8, P2 ;  /* 0x0000000812127807 */ /* 0x000fe20001000000 */
[C---:B------:R-:W-:Y:S01]  /*2a30*/  IMAD R25, R28.reuse, 0xc4, R25 ;  /* 0x000000c41c197824 */ /* 0x040fe200078e0219 */
[----:B------:R-:W-:Y:S02]  /*2a40*/  ISETP.LT.AND P2, PT, R28, 0x40, !P1 ;  /* 0x000000401c00780c */ /* 0x000fe40004f41270 */
[----:B------:R-:W-:Y:S01]  /*2a50*/  ISETP.LT.AND P1, PT, R12, 0x40, !P1 ;  /* 0x000000400c00780c */ /* 0x000fe20004f21270 */
[----:B------:R-:W-:Y:S02]  /*2a60*/  IMAD R20, R19, 0x40, R2 ;  /* 0x0000004013147824 */ /* 0x000fe400078e0202 */
[----:B---3--:R-:W-:Y:S01]  /*2a70*/  VIADD R15, R25, 0xc40 ;  /* 0x00000c40190f7836 */ /* 0x008fe20000000000 */
[----:B------:R-:W-:Y:S01]  /*2a80*/  PRMT R18, R13, 0x3340, R18 ;  /* 0x000033400d127816 */ /* 0x000fe20000000012 */
[----:B-1----:R-:W-:Y:S01]  /*2a90*/  IMAD.WIDE R12, R25, 0x4, R22 ;  /* 0x00000004190c7825 */ /* 0x002fe200078e0216 */
[----:B------:R-:W-:-:S02]  /*2aa0*/  SEL R0, R0, 0x8, P3 ;  /* 0x0000000800007807 */ /* 0x000fc40001800000 */
[----:B------:R-:W-:Y:S01]  /*2ab0*/  SEL R3, R3, 0x8, P4 ;  /* 0x0000000803037807 */ /* 0x000fe20002000000 */
[----:B------:R-:W-:Y:S01]  /*2ac0*/  IMAD.WIDE R14, R15, 0x4, R22 ;  /* 0x000000040f0e7825 */ /* 0x000fe200078e0216 */
[----:B------:R-:W-:Y:S02]  /*2ad0*/  SEL R16, R16, 0x8, P5 ;  /* 0x0000000810107807 */ /* 0x000fe40002800000 */
[----:B------:R-:W-:Y:S02]  /*2ae0*/  SEL R17, R17, 0x8, P6 ;  /* 0x0000000811117807 */ /* 0x000fe40003000000 */
[----:B------:R-:W-:Y:S02]  /*2af0*/  IADD3 R2, P3, R20, UR4, RZ ;  /* 0x0000000414027c10 */ /* 0x000fe4000ff7e0ff */
[----:B------:R-:W-:Y:S02]  /*2b00*/  PRMT R31, R31, 0x3340, R30 ;  /* 0x000033401f1f7816 */ /* 0x000fe4000000001e */
[----:B------:R-:W-:-:S02]  /*2b10*/  PRMT R19, R0, 0x3340, R3 ;  /* 0x0000334000137816 */ /* 0x000fc40000000003 */
[----:B------:R-:W-:Y:S02]  /*2b20*/  PRMT R16, R16, 0x3340, R17 ;  /* 0x0000334010107816 */ /* 0x000fe40000000011 */
[----:B------:R-:W-:Y:S01]  /*2b30*/  LEA.HI.X.SX32 R3, R20, UR5, 0x1, P3 ;  /* 0x0000000514037c11 */ /* 0x000fe200098f0eff */
[----:B----4-:R1:W-:Y:S01]  /*2b40*/  @P2 STG.E.128 desc[UR6][R12.64], R8 ;  /* 0x000000080c002986 */ /* 0x0103e2000c101d06 */
[----:B------:R-:W-:-:S03]  /*2b50*/  PRMT R18, R31, 0x5410, R18 ;  /* 0x000054101f127816 */ /* 0x000fc60000000012 */
[----:B-----5:R1:W-:Y:S01]  /*2b60*/  @P1 STG.E.128 desc[UR6][R14.64], R4 ;  /* 0x000000040e001986 */ /* 0x0203e2000c101d06 */
[----:B------:R-:W-:Y:S01]  /*2b70*/  PRMT R19, R19, 0x5410, R16 ;  /* 0x0000541013137816 */ /* 0x000fe20000000010 */
[----:B------:R-:W-:Y:S06]  /*2b80*/  @!P0 EXIT ;  /* 0x000000000000894d */ /* 0x000fec0003800000 */
[----:B------:R-:W-:Y:S01]  /*2b90*/  STG.E.64 desc[UR6][R2.64], R18 ;  /* 0x0000001202007986 */ /* 0x000fe2000c101b06 */
[----:B------:R-:W-:Y:S05]  /*2ba0*/  EXIT ;  /* 0x000000000000794d */ /* 0x000fea0003800000 */
.L_x_0:
[----:B------:R-:W-:-:S00]  /*2bb0*/  BRA `(.L_x_0) ;  /* 0xfffffffc00fc7947 */ /* 0x000fc0000383ffff */
[----:B------:R-:W-:-:S00]  /*2bc0*/  NOP ;  /* 0x0000000000007918 */ /* 0x000fc00000000000 */
        /* <DEDUP_REMOVED lines=11> */
.L_x_1:


//--------------------- .nv.shared.triton_poi_fused_max_pool2d_with_indices_10 --------------------------
	.section	.nv.shared.triton_poi_fused_max_pool2d_with_indices_10,"aw",@nobits
	.sectionflags	@""
	.align	16
	.zero		1024


//--------------------- .nv.constant0.triton_poi_fused_max_pool2d_with_indices_10 --------------------------
	.section	.nv.constant0.triton_poi_fused_max_pool2d_with_indices_10,"a",@progbits
	.sectionflags	@""
	.align	4
.nv.constant0.triton_poi_fused_max_pool2d_with_indices_10:
	.zero		560
